	.headerflags	@"EF_CUDA_TEXMODE_UNIFIED EF_CUDA_64BIT_ADDRESS EF_CUDA_ACCELERATORS EF_CUDA_SM90 EF_CUDA_VIRTUAL_SM(EF_CUDA_SM90)"
	.elftype	@"ET_EXEC"


//--------------------- .nv.info                  --------------------------
	.section	.nv.info,"",@"SHT_CUDA_INFO"
	.align	4


	//----- nvinfo : EIATTR_REGCOUNT
	.align		4
        /*0000*/ 	.byte	0x04, 0x2f
        /*0002*/ 	.short	(.L_1 - .L_0)
	.align		4
.L_0:
        /*0004*/ 	.word	index@(triton_poi_fused_index_put_new_zeros_1)
        /*0008*/ 	.word	0x0000000c


	//----- nvinfo : EIATTR_MIN_STACK_SIZE
	.align		4
.L_1:
        /*000c*/ 	.byte	0x04, 0x12
        /*000e*/ 	.short	(.L_3 - .L_2)
	.align		4
.L_2:
        /*0010*/ 	.word	index@(triton_poi_fused_index_put_new_zeros_1)
        /*0014*/ 	.word	0x00000000


	//----- nvinfo : EIATTR_FRAME_SIZE
	.align		4
.L_3:
        /*0018*/ 	.byte	0x04, 0x11
        /*001a*/ 	.short	(.L_5 - .L_4)
	.align		4
.L_4:
        /*001c*/ 	.word	index@(triton_poi_fused_index_put_new_zeros_1)
        /*0020*/ 	.word	0x00000000


	//----- nvinfo : EIATTR_MIN_STACK_SIZE
	.align		4
.L_5:
        /*0024*/ 	.byte	0x04, 0x12
        /*0026*/ 	.short	(.L_7 - .L_6)
	.align		4
.L_6:
        /*0028*/ 	.word	index@(triton_poi_fused_index_put_new_zeros_1)
        /*002c*/ 	.word	0x00000000
.L_7:


//--------------------- .nv.info.triton_poi_fused_index_put_new_zeros_1 --------------------------
	.section	.nv.info.triton_poi_fused_index_put_new_zeros_1,"",@"SHT_CUDA_INFO"
	.sectionflags	@""
	.align	4


	//----- nvinfo : EIATTR_CUDA_API_VERSION
	.align		4
        /*0000*/ 	.byte	0x04, 0x37
        /*0002*/ 	.short	(.L_9 - .L_8)
.L_8:
        /*0004*/ 	.word	0x0000007c


	//----- nvinfo : EIATTR_KPARAM_INFO
	.align		4
.L_9:
        /*0008*/ 	.byte	0x04, 0x17
        /*000a*/ 	.short	(.L_11 - .L_10)
.L_10:
        /*000c*/ 	.word	0x00000000
        /*0010*/ 	.short	0x0002
        /*0012*/ 	.short	0x0010
        /*0014*/ 	.byte	0x00, 0xf0, 0x11, 0x00


	//----- nvinfo : EIATTR_KPARAM_INFO
	.align		4
.L_11:
        /*0018*/ 	.byte	0x04, 0x17
        /*001a*/ 	.short	(.L_13 - .L_12)
.L_12:
        /*001c*/ 	.word	0x00000000
        /*0020*/ 	.short	0x0001
        /*0022*/ 	.short	0x0008
        /*0024*/ 	.byte	0x00, 0xf4, 0x21, 0x00


	//----- nvinfo : EIATTR_KPARAM_INFO
	.align		4
.L_13:
        /*0028*/ 	.byte	0x04, 0x17
        /*002a*/ 	.short	(.L_15 - .L_14)
.L_14:
        /*002c*/ 	.word	0x00000000
        /*0030*/ 	.short	0x0000
        /*0032*/ 	.short	0x0000
        /*0034*/ 	.byte	0x00, 0xf4, 0x21, 0x00


	//----- nvinfo : EIATTR_SPARSE_MMA_MASK
	.align		4
.L_15:
        /*0038*/ 	.byte	0x03, 0x50
        /*003a*/ 	.short	0x0000


	//----- nvinfo : EIATTR_MAXREG_COUNT
	.align		4
        /*003c*/ 	.byte	0x03, 0x1b
        /*003e*/ 	.short	0x00ff


	//----- nvinfo : EIATTR_EXIT_INSTR_OFFSETS
	.align		4
        /*0040*/ 	.byte	0x04, 0x1c
        /*0042*/ 	.short	(.L_17 - .L_16)


	//   ....[0]....
.L_16:
        /*0044*/ 	.word	0x00000150


	//   ....[1]....
        /*0048*/ 	.word	0x00000170


	//----- nvinfo : EIATTR_REQNTID
	.align		4
.L_17:
        /*004c*/ 	.byte	0x04, 0x10
        /*004e*/ 	.short	(.L_19 - .L_18)
.L_18:
        /*0050*/ 	.word	0x00000020
        /*0054*/ 	.word	0x00000001
        /*0058*/ 	.word	0x00000001


	//----- nvinfo : EIATTR_CBANK_PARAM_SIZE
	.align		4
.L_19:
        /*005c*/ 	.byte	0x03, 0x19
        /*005e*/ 	.short	0x0014


	//----- nvinfo : EIATTR_PARAM_CBANK
	.align		4
        /*0060*/ 	.byte	0x04, 0x0a
        /*0062*/ 	.short	(.L_21 - .L_20)
	.align		4
.L_20:
        /*0064*/ 	.word	index@(.nv.constant0.triton_poi_fused_index_put_new_zeros_1)
        /*0068*/ 	.short	0x0210
        /*006a*/ 	.short	0x0014


	//----- nvinfo : EIATTR_SW_WAR
	.align		4
.L_21:
        /*006c*/ 	.byte	0x04, 0x36
        /*006e*/ 	.short	(.L_23 - .L_22)
.L_22:
        /*0070*/ 	.word	0x00000008
.L_23:


//--------------------- .nv.callgraph             --------------------------
	.section	.nv.callgraph,"",@"SHT_CUDA_CALLGRAPH"
	.align	4
	.sectionentsize	8
	.align		4
        /*0000*/ 	.word	0x00000000
	.align		4
        /*0004*/ 	.word	0xffffffff
	.align		4
        /*0008*/ 	.word	0x00000000
	.align		4
        /*000c*/ 	.word	0xfffffffe
	.align		4
        /*0010*/ 	.word	0x00000000
	.align		4
        /*0014*/ 	.word	0xfffffffd
	.align		4
        /*0018*/ 	.word	0x00000000
	.align		4
        /*001c*/ 	.word	0xfffffffc


//--------------------- .text.triton_poi_fused_index_put_new_zeros_1 --------------------------
	.section	.text.triton_poi_fused_index_put_new_zeros_1,"ax",@progbits
	.align	128
        .global         triton_poi_fused_index_put_new_zeros_1
        .type           triton_poi_fused_index_put_new_zeros_1,@function
        .size           triton_poi_fused_index_put_new_zeros_1,(.L_x_1 - triton_poi_fused_index_put_new_zeros_1)
        .other          triton_poi_fused_index_put_new_zeros_1,@"STO_CUDA_ENTRY STV_DEFAULT"
triton_poi_fused_index_put_new_zeros_1:
.text.triton_poi_fused_index_put_new_zeros_1:
[----:B------:R-:W0:Y:S02]  /*0000*/  LDC R1, c[0x0][0x28] ;  /* 0x00000a00ff017b82 */ /* 0x000e240000000800 */
[----:B------:R-:W1:Y:S01]  /*0010*/  S2R R8, SR_TID.X ;  /* 0x0000000000087919 */ /* 0x000e620000002100 */
[----:B------:R-:W2:Y:S01]  /*0020*/  LDC.64 R2, c[0x0][0x210] ;  /* 0x00008400ff027b82 */ /* 0x000ea20000000a00 */
[----:B------:R-:W-:Y:S01]  /*0030*/  IMAD.MOV.U32 R9, RZ, RZ, RZ ;  /* 0x000000ffff097224 */ /* 0x000fe200078e00ff */
[----:B------:R-:W-:Y:S01]  /*0040*/  ULDC.64 UR4, c[0x0][0x208] ;  /* 0x0000820000047ab9 */ /* 0x000fe20000000a00 */
[----:B------:R-:W3:Y:S01]  /*0050*/  S2R R5, SR_CTAID.X ;  /* 0x0000000000057919 */ /* 0x000ee20000002500 */
[----:B-1----:R-:W-:-:S05]  /*0060*/  LOP3.LUT R0, R8, 0xf, RZ, 0xc0, !PT ;  /* 0x0000000f08007812 */ /* 0x002fca00078ec0ff */
[----:B---3--:R-:W-:-:S05]  /*0070*/  IMAD R0, R5, 0x10, R0 ;  /* 0x0000001005007824 */ /* 0x008fca00078e0200 */
[----:B------:R-:W-:Y:S02]  /*0080*/  SHF.R.S32.HI R5, RZ, 0x1f, R0 ;  /* 0x0000001fff057819 */ /* 0x000fe40000011400 */
[----:B------:R-:W-:Y:S02]  /*0090*/  ISETP.GE.AND P0, PT, R0, 0x10, PT ;  /* 0x000000100000780c */ /* 0x000fe40003f06270 */
[----:B------:R-:W-:-:S04]  /*00a0*/  LEA.HI R6, R5, R0, RZ, 0x2 ;  /* 0x0000000005067211 */ /* 0x000fc800078f10ff */
[----:B------:R-:W-:-:S05]  /*00b0*/  LOP3.LUT R5, R6, 0xfffffffc, RZ, 0xc0, !PT ;  /* 0xfffffffc06057812 */ /* 0x000fca00078ec0ff */
[----:B------:R-:W-:Y:S02]  /*00c0*/  IMAD.IADD R7, R0, 0x1, -R5 ;  /* 0x0000000100077824 */ /* 0x000fe400078e0a05 */
[----:B------:R-:W1:Y:S02]  /*00d0*/  LDC.64 R4, c[0x0][0x218] ;  /* 0x00008600ff047b82 */ /* 0x000e640000000a00 */
[----:B--2---:R-:W-:-:S05]  /*00e0*/  IMAD.WIDE R2, R7, 0x4, R2 ;  /* 0x0000000407027825 */ /* 0x004fca00078e0202 */
[----:B------:R2:W5:Y:S01]  /*00f0*/  @!P0 LDG.E.EL R9, desc[UR4][R2.64] ;  /* 0x0000000402098981 */ /* 0x000562000c2e1900 */
[----:B------:R-:W-:Y:S02]  /*0100*/  LOP3.LUT P0, RZ, R8, 0x10, RZ, 0xc0, !PT ;  /* 0x0000001008ff7812 */ /* 0x000fe4000780c0ff */
[----:B------:R-:W-:Y:S02]  /*0110*/  SHF.R.S32.HI R6, RZ, 0x2, R6 ;  /* 0x00000002ff067819 */ /* 0x000fe40000011406 */
[----:B------:R-:W-:-:S03]  /*0120*/  ISETP.LT.AND P0, PT, R0, 0x10, !P0 ;  /* 0x000000100000780c */ /* 0x000fc60004701270 */
[----:B------:R-:W-:-:S04]  /*0130*/  IMAD R7, R6, 0x14, R7 ;  /* 0x0000001406077824 */ /* 0x000fc800078e0207 */
[----:B-1----:R-:W-:-:S06]  /*0140*/  IMAD.WIDE R4, R7, 0x4, R4 ;  /* 0x0000000407047825 */ /* 0x002fcc00078e0204 */
[----:B--2---:R-:W-:Y:S05]  /*0150*/  @!P0 EXIT ;  /* 0x000000000000894d */ /* 0x004fea0003800000 */
[----:B-----5:R-:W-:Y:S01]  /*0160*/  STG.E desc[UR4][R4.64], R9 ;  /* 0x0000000904007986 */ /* 0x020fe2000c101904 */
[----:B------:R-:W-:Y:S05]  /*0170*/  EXIT ;  /* 0x000000000000794d */ /* 0x000fea0003800000 */
.L_x_0:
[----:B------:R-:W-:-:S00]  /*0180*/  BRA `(.L_x_0) ;  /* 0xfffffffc00fc7947 */ /* 0x000fc0000383ffff */
[----:B------:R-:W-:-:S00]  /*0190*/  NOP ;  /* 0x0000000000007918 */ /* 0x000fc00000000000 */
        /* <DEDUP_REMOVED lines=14> */
.L_x_1:


//--------------------- .nv.constant0.triton_poi_fused_index_put_new_zeros_1 --------------------------
	.section	.nv.constant0.triton_poi_fused_index_put_new_zeros_1,"a",@progbits
	.sectionflags	@""
	.align	4
.nv.constant0.triton_poi_fused_index_put_new_zeros_1:
	.zero		548
